//
// Generated by NVIDIA NVVM Compiler
//
// Compiler Build ID: CL-36424714
// Cuda compilation tools, release 13.0, V13.0.88
// Based on NVVM 20.0.0
//

.version 9.0
.target sm_100
.address_size 64

	// .globl	_Z6updatePfS_ii

.visible .entry _Z6updatePfS_ii(
	.param .u64 .ptr .align 1 _Z6updatePfS_ii_param_0,
	.param .u64 .ptr .align 1 _Z6updatePfS_ii_param_1,
	.param .u32 _Z6updatePfS_ii_param_2,
	.param .u32 _Z6updatePfS_ii_param_3
)
{
	.reg .pred 	%p<8>;
	.reg .b32 	%r<17>;
	.reg .b32 	%f<15>;
	.reg .b64 	%rd<12>;

	ld.param.u64 	%rd1, [_Z6updatePfS_ii_param_0];
	ld.param.u64 	%rd2, [_Z6updatePfS_ii_param_1];
	ld.param.u32 	%r4, [_Z6updatePfS_ii_param_2];
	ld.param.u32 	%r5, [_Z6updatePfS_ii_param_3];
	mov.u32 	%r7, %ctaid.x;
	mov.u32 	%r8, %tid.x;
	setp.eq.s32 	%p1, %r7, 0;
	setp.eq.s32 	%p2, %r8, 0;
	or.pred  	%p3, %p1, %p2;
	add.s32 	%r9, %r5, -1;
	setp.ge.s32 	%p4, %r7, %r9;
	or.pred  	%p5, %p3, %p4;
	add.s32 	%r10, %r4, -1;
	setp.ge.s32 	%p6, %r8, %r10;
	or.pred  	%p7, %p5, %p6;
	@%p7 bra 	$L__BB0_2;
	cvta.to.global.u64 	%rd3, %rd1;
	cvta.to.global.u64 	%rd4, %rd2;
	mul.lo.s32 	%r11, %r4, %r7;
	add.s32 	%r12, %r11, %r8;
	mul.wide.s32 	%rd5, %r12, 4;
	add.s64 	%rd6, %rd3, %rd5;
	ld.global.f32 	%f1, [%rd6];
	add.s32 	%r13, %r11, %r4;
	mul.wide.s32 	%rd7, %r4, 4;
	add.s64 	%rd8, %rd6, %rd7;
	ld.global.f32 	%f2, [%rd8];
	shl.b32 	%r14, %r4, 1;
	sub.s32 	%r15, %r13, %r14;
	add.s32 	%r16, %r15, %r8;
	mul.wide.s32 	%rd9, %r16, 4;
	add.s64 	%rd10, %rd3, %rd9;
	ld.global.f32 	%f3, [%rd10];
	add.f32 	%f4, %f2, %f3;
	add.f32 	%f5, %f1, %f1;
	sub.f32 	%f6, %f4, %f5;
	div.rn.f32 	%f7, %f6, 0f41200000;
	add.f32 	%f8, %f1, %f7;
	ld.global.f32 	%f9, [%rd6+4];
	ld.global.f32 	%f10, [%rd6+-4];
	add.f32 	%f11, %f9, %f10;
	sub.f32 	%f12, %f11, %f5;
	div.rn.f32 	%f13, %f12, 0f41200000;
	add.f32 	%f14, %f8, %f13;
	add.s64 	%rd11, %rd4, %rd5;
	st.global.f32 	[%rd11], %f14;
$L__BB0_2:
	ret;

}


// ===== COMPILED SASS (sm_100) =====

	.target	sm_100

	.elftype	@"ET_EXEC"


//--------------------- .note.nv.tkinfo           --------------------------
	.section	.note.nv.tkinfo,"",@"SHT_NOTE"
	.sectionflags	@"SHF_NOTE_NV_TKINFO"
	.tkinfo
        /*0018*/ 	.word	0x00000002
        /*0030*/ 	.string	""
        /*0030*/ 	.string	"ptxas"
        /*0030*/ 	.string	"Cuda compilation tools, release 13.0, V13.0.88"
        /*0030*/ 	.string	"Build cuda_13.0.r13.0/compiler.36424714_0"
        /*0030*/ 	.string	"-arch sm_100 -m 64 "



//--------------------- .note.nv.cuinfo           --------------------------
	.section	.note.nv.cuinfo,"",@"SHT_NOTE"
	.sectionflags	@"SHF_NOTE_NV_CUINFO"
        /*0018*/ 	.short	0x0002
        /*001a*/ 	.short	0x0064
        /*001c*/ 	.short	0x0082
	.zero		2


//--------------------- .nv.info                  --------------------------
	.section	.nv.info,"",@"SHT_CUDA_INFO"
	.align	4


	//----- nvinfo : EIATTR_REGCOUNT
	.align		4
        /*0000*/ 	.byte	0x04, 0x2f
        /*0002*/ 	.short	(.L_1 - .L_0)
	.align		4
.L_0:
        /*0004*/ 	.word	index@(_Z6updatePfS_ii)
        /*0008*/ 	.word	0x00000014


	//----- nvinfo : EIATTR_FRAME_SIZE
	.align		4
.L_1:
        /*000c*/ 	.byte	0x04, 0x11
        /*000e*/ 	.short	(.L_3 - .L_2)
	.align		4
.L_2:
        /*0010*/ 	.word	index@($__internal_0_$__cuda_sm3x_div_rn_noftz_f32_slowpath)
        /*0014*/ 	.word	0x00000000


	//----- nvinfo : EIATTR_FRAME_SIZE
	.align		4
.L_3:
        /*0018*/ 	.byte	0x04, 0x11
        /*001a*/ 	.short	(.L_5 - .L_4)
	.align		4
.L_4:
        /*001c*/ 	.word	index@(_Z6updatePfS_ii)
        /*0020*/ 	.word	0x00000000


	//----- nvinfo : EIATTR_MIN_STACK_SIZE
	.align		4
.L_5:
        /*0024*/ 	.byte	0x04, 0x12
        /*0026*/ 	.short	(.L_7 - .L_6)
	.align		4
.L_6:
        /*0028*/ 	.word	index@(_Z6updatePfS_ii)
        /*002c*/ 	.word	0x00000000
.L_7:


//--------------------- .nv.compat                --------------------------
	.section	.nv.compat,"",@"SHT_CUDA_COMPAT_INFO"
	.align	4
        /*0000*/ 	.byte	0x02, 0x09, 0x00, 0x00, 0x02, 0x02, 0x01, 0x00, 0x02, 0x05, 0x05, 0x00, 0x03, 0x07, 0x01, 0x01
        /*0010*/ 	.byte	0x02, 0x03, 0x00, 0x00, 0x02, 0x06, 0x01, 0x00, 0x04, 0x0b, 0x08, 0x00, 0x01, 0x00, 0x00, 0x00
        /*0020*/ 	.byte	0x00, 0x00, 0x00, 0x00


//--------------------- .nv.info._Z6updatePfS_ii  --------------------------
	.section	.nv.info._Z6updatePfS_ii,"",@"SHT_CUDA_INFO"
	.sectionflags	@""
	.align	4


	//----- nvinfo : EIATTR_CUDA_API_VERSION
	.align		4
        /*0000*/ 	.byte	0x04, 0x37
        /*0002*/ 	.short	(.L_9 - .L_8)
.L_8:
        /*0004*/ 	.word	0x00000082


	//----- nvinfo : EIATTR_KPARAM_INFO
	.align		4
.L_9:
        /*0008*/ 	.byte	0x04, 0x17
        /*000a*/ 	.short	(.L_11 - .L_10)
.L_10:
        /*000c*/ 	.word	0x00000000
        /*0010*/ 	.short	0x0003
        /*0012*/ 	.short	0x0014
        /*0014*/ 	.byte	0x00, 0xf0, 0x11, 0x00


	//----- nvinfo : EIATTR_KPARAM_INFO
	.align		4
.L_11:
        /*0018*/ 	.byte	0x04, 0x17
        /*001a*/ 	.short	(.L_13 - .L_12)
.L_12:
        /*001c*/ 	.word	0x00000000
        /*0020*/ 	.short	0x0002
        /*0022*/ 	.short	0x0010
        /*0024*/ 	.byte	0x00, 0xf0, 0x11, 0x00


	//----- nvinfo : EIATTR_KPARAM_INFO
	.align		4
.L_13:
        /*0028*/ 	.byte	0x04, 0x17
        /*002a*/ 	.short	(.L_15 - .L_14)
.L_14:
        /*002c*/ 	.word	0x00000000
        /*0030*/ 	.short	0x0001
        /*0032*/ 	.short	0x0008
        /*0034*/ 	.byte	0x00, 0xf5, 0x21, 0x00


	//----- nvinfo : EIATTR_KPARAM_INFO
	.align		4
.L_15:
        /*0038*/ 	.byte	0x04, 0x17
        /*003a*/ 	.short	(.L_17 - .L_16)
.L_16:
        /*003c*/ 	.word	0x00000000
        /*0040*/ 	.short	0x0000
        /*0042*/ 	.short	0x0000
        /*0044*/ 	.byte	0x00, 0xf5, 0x21, 0x00


	//----- nvinfo : EIATTR_SPARSE_MMA_MASK
	.align		4
.L_17:
        /*0048*/ 	.byte	0x03, 0x50
        /*004a*/ 	.short	0x0000


	//----- nvinfo : EIATTR_MAXREG_COUNT
	.align		4
        /*004c*/ 	.byte	0x03, 0x1b
        /*004e*/ 	.short	0x00ff


	//----- nvinfo : EIATTR_MERCURY_ISA_VERSION
	.align		4
        /*0050*/ 	.byte	0x03, 0x5f
        /*0052*/ 	.short	0x0101


	//----- nvinfo : EIATTR_VRC_CTA_INIT_COUNT
	.align		4
        /*0054*/ 	.byte	0x02, 0x4a
	.zero		1
	.zero		1


	//----- nvinfo : EIATTR_EXIT_INSTR_OFFSETS
	.align		4
        /*0058*/ 	.byte	0x04, 0x1c
        /*005a*/ 	.short	(.L_19 - .L_18)


	//   ....[0]....
.L_18:
        /*005c*/ 	.word	0x000000a0


	//   ....[1]....
        /*0060*/ 	.word	0x000003f0


	//----- nvinfo : EIATTR_CRS_STACK_SIZE
	.align		4
.L_19:
        /*0064*/ 	.byte	0x04, 0x1e
        /*0066*/ 	.short	(.L_21 - .L_20)
.L_20:
        /*0068*/ 	.word	0x00000000


	//----- nvinfo : EIATTR_CBANK_PARAM_SIZE
	.align		4
.L_21:
        /*006c*/ 	.byte	0x03, 0x19
        /*006e*/ 	.short	0x0018


	//----- nvinfo : EIATTR_PARAM_CBANK
	.align		4
        /*0070*/ 	.byte	0x04, 0x0a
        /*0072*/ 	.short	(.L_23 - .L_22)
	.align		4
.L_22:
        /*0074*/ 	.word	index@(.nv.constant0._Z6updatePfS_ii)
        /*0078*/ 	.short	0x0380
        /*007a*/ 	.short	0x0018


	//----- nvinfo : EIATTR_SW_WAR
	.align		4
.L_23:
        /*007c*/ 	.byte	0x04, 0x36
        /*007e*/ 	.short	(.L_25 - .L_24)
.L_24:
        /*0080*/ 	.word	0x00000008
.L_25:


//--------------------- .nv.callgraph             --------------------------
	.section	.nv.callgraph,"",@"SHT_CUDA_CALLGRAPH"
	.align	4
	.sectionentsize	8
	.align		4
        /*0000*/ 	.word	0x00000000
	.align		4
        /*0004*/ 	.word	0xffffffff
	.align		4
        /*0008*/ 	.word	0x00000000
	.align		4
        /*000c*/ 	.word	0xfffffffe
	.align		4
        /*0010*/ 	.word	0x00000000
	.align		4
        /*0014*/ 	.word	0xfffffffd
	.align		4
        /*0018*/ 	.word	0x00000000
	.align		4
        /*001c*/ 	.word	0xfffffffc


//--------------------- .text._Z6updatePfS_ii     --------------------------
	.section	.text._Z6updatePfS_ii,"ax",@progbits
	.align	128
        .global         _Z6updatePfS_ii
        .type           _Z6updatePfS_ii,@function
        .size           _Z6updatePfS_ii,(.L_x_16 - _Z6updatePfS_ii)
        .other          _Z6updatePfS_ii,@"STO_CUDA_ENTRY STV_DEFAULT"
_Z6updatePfS_ii:
.text._Z6updatePfS_ii:
[----:B------:R-:W-:Y:S01]  /*0000*/  LDC R1, c[0x0][0x37c] ;  /* 0x0000df00ff017b82 */ /* 0x000fe20000000800 */
[----:B------:R-:W0:Y:S07]  /*0010*/  S2R R3, SR_TID.X ;  /* 0x0000000000037919 */ /* 0x000e2e0000002100 */
[----:B------:R-:W1:Y:S08]  /*0020*/  LDC.64 R10, c[0x0][0x390] ;  /* 0x0000e400ff0a7b82 */ /* 0x000e700000000a00 */
[----:B------:R-:W2:Y:S01]  /*0030*/  S2UR UR6, SR_CTAID.X ;  /* 0x00000000000679c3 */ /* 0x000ea20000002500 */
[----:B-1----:R-:W-:-:S02]  /*0040*/  VIADD R0, R11, 0xffffffff ;  /* 0xffffffff0b007836 */ /* 0x002fc40000000000 */
[----:B------:R-:W-:Y:S01]  /*0050*/  VIADD R2, R10, 0xffffffff ;  /* 0xffffffff0a027836 */ /* 0x000fe20000000000 */
[----:B0-----:R-:W-:-:S04]  /*0060*/  ISETP.NE.AND P0, PT, R3, RZ, PT ;  /* 0x000000ff0300720c */ /* 0x001fc80003f05270 */
[----:B--2---:R-:W-:-:S04]  /*0070*/  ISETP.EQ.OR P0, PT, RZ, UR6, !P0 ;  /* 0x00000006ff007c0c */ /* 0x004fc8000c702670 */
[----:B------:R-:W-:-:S04]  /*0080*/  ISETP.LE.OR P0, PT, R0, UR6, P0 ;  /* 0x0000000600007c0c */ /* 0x000fc80008703670 */
[----:B------:R-:W-:-:S13]  /*0090*/  ISETP.GE.OR P0, PT, R3, R2, P0 ;  /* 0x000000020300720c */ /* 0x000fda0000706670 */
[----:B------:R-:W-:Y:S05]  /*00a0*/  @P0 EXIT ;  /* 0x000000000000094d */ /* 0x000fea0003800000 */
[----:B------:R-:W0:Y:S01]  /*00b0*/  LDC.64 R12, c[0x0][0x380] ;  /* 0x0000e000ff0c7b82 */ /* 0x000e220000000a00 */
[C-C-:B------:R-:W-:Y:S01]  /*00c0*/  IMAD R0, R10.reuse, UR6, R10.reuse ;  /* 0x000000060a007c24 */ /* 0x140fe2000f8e020a */
[----:B------:R-:W1:Y:S01]  /*00d0*/  LDCU.64 UR4, c[0x0][0x358] ;  /* 0x00006b00ff0477ac */ /* 0x000e620008000a00 */
[----:B------:R-:W-:Y:S02]  /*00e0*/  IMAD.MOV R5, RZ, RZ, -R10 ;  /* 0x000000ffff057224 */ /* 0x000fe400078e0a0a */
[----:B------:R-:W-:Y:S02]  /*00f0*/  IMAD R2, R10, UR6, R3 ;  /* 0x000000060a027c24 */ /* 0x000fe4000f8e0203 */
[----:B------:R-:W-:-:S05]  /*0100*/  IMAD R0, R5, 0x2, R0 ;  /* 0x0000000205007824 */ /* 0x000fca00078e0200 */
[----:B------:R-:W-:Y:S01]  /*0110*/  IADD3 R3, PT, PT, R0, R3, RZ ;  /* 0x0000000300037210 */ /* 0x000fe20007ffe0ff */
[----:B0-----:R-:W-:-:S04]  /*0120*/  IMAD.WIDE R4, R2, 0x4, R12 ;  /* 0x0000000402047825 */ /* 0x001fc800078e020c */
[----:B------:R-:W-:Y:S01]  /*0130*/  IMAD.WIDE R12, R3, 0x4, R12 ;  /* 0x00000004030c7825 */ /* 0x000fe200078e020c */
[----:B-1----:R-:W2:Y:S03]  /*0140*/  LDG.E R7, desc[UR4][R4.64] ;  /* 0x0000000404077981 */ /* 0x002ea6000c1e1900 */
[----:B------:R-:W-:Y:S02]  /*0150*/  IMAD.WIDE R10, R10, 0x4, R4 ;  /* 0x000000040a0a7825 */ /* 0x000fe400078e0204 */
[----:B------:R-:W3:Y:S04]  /*0160*/  LDG.E R13, desc[UR4][R12.64] ;  /* 0x000000040c0d7981 */ /* 0x000ee8000c1e1900 */
[----:B------:R-:W3:Y:S01]  /*0170*/  LDG.E R10, desc[UR4][R10.64] ;  /* 0x000000040a0a7981 */ /* 0x000ee2000c1e1900 */
[----:B------:R-:W-:-:S02]  /*0180*/  IMAD.MOV.U32 R14, RZ, RZ, 0x3dcccccd ;  /* 0x3dcccccdff0e7424 */ /* 0x000fc400078e00ff */
[----:B------:R-:W-:-:S04]  /*0190*/  IMAD.MOV.U32 R6, RZ, RZ, 0x41200000 ;  /* 0x41200000ff067424 */ /* 0x000fc800078e00ff */
[----:B------:R-:W-:-:S04]  /*01a0*/  FFMA R9, R14, -R6, 1 ;  /* 0x3f8000000e097423 */ /* 0x000fc80000000806 */
[----:B------:R-:W-:Y:S01]  /*01b0*/  FFMA R9, R9, R14, 0.10000000149011611938 ;  /* 0x3dcccccd09097423 */ /* 0x000fe2000000000e */
[----:B------:R-:W-:Y:S01]  /*01c0*/  BSSY.RECONVERGENT B0, `(.L_x_0) ;  /* 0x000000d000007945 */ /* 0x000fe20003800200 */
[----:B--2---:R-:W-:Y:S01]  /*01d0*/  FADD R8, R7, R7 ;  /* 0x0000000707087221 */ /* 0x004fe20000000000 */
[----:B---3--:R-:W-:-:S04]  /*01e0*/  FADD R3, R10, R13 ;  /* 0x0000000d0a037221 */ /* 0x008fc80000000000 */
[----:B------:R-:W-:-:S04]  /*01f0*/  FADD R0, R3, -R8 ;  /* 0x8000000803007221 */ /* 0x000fc80000000000 */
[----:B------:R-:W0:Y:S01]  /*0200*/  FCHK P0, R0, 10 ;  /* 0x4120000000007902 */ /* 0x000e220000000000 */
[----:B------:R-:W-:-:S04]  /*0210*/  FFMA R3, R0, R9, RZ ;  /* 0x0000000900037223 */ /* 0x000fc800000000ff */
[----:B------:R-:W-:-:S04]  /*0220*/  FFMA R10, R3, -10, R0 ;  /* 0xc1200000030a7823 */ /* 0x000fc80000000000 */
[----:B------:R-:W-:Y:S01]  /*0230*/  FFMA R10, R9, R10, R3 ;  /* 0x0000000a090a7223 */ /* 0x000fe20000000003 */
[----:B0-----:R-:W-:Y:S06]  /*0240*/  @!P0 BRA `(.L_x_1) ;  /* 0x0000000000108947 */ /* 0x001fec0003800000 */
[----:B------:R-:W-:Y:S01]  /*0250*/  IMAD.MOV.U32 R3, RZ, RZ, R0 ;  /* 0x000000ffff037224 */ /* 0x000fe200078e0000 */
[----:B------:R-:W-:-:S07]  /*0260*/  MOV R10, 0x280 ;  /* 0x00000280000a7802 */ /* 0x000fce0000000f00 */
[----:B------:R-:W-:Y:S05]  /*0270*/  CALL.REL.NOINC `($__internal_0_$__cuda_sm3x_div_rn_noftz_f32_slowpath) ;  /* 0x0000000000607944 */ /* 0x000fea0003c00000 */
[----:B------:R-:W-:-:S07]  /*0280*/  MOV R10, R0 ;  /* 0x00000000000a7202 */ /* 0x000fce0000000f00 */
.L_x_1:
[----:B------:R-:W-:Y:S05]  /*0290*/  BSYNC.RECONVERGENT B0 ;  /* 0x0000000000007941 */ /* 0x000fea0003800200 */
.L_x_0:
[----:B------:R-:W2:Y:S04]  /*02a0*/  LDG.E R0, desc[UR4][R4.64+0x4] ;  /* 0x0000040404007981 */ /* 0x000ea8000c1e1900 */
[----:B------:R-:W2:Y:S01]  /*02b0*/  LDG.E R3, desc[UR4][R4.64+-0x4] ;  /* 0xfffffc0404037981 */ /* 0x000ea2000c1e1900 */
[----:B------:R-:W-:Y:S01]  /*02c0*/  IMAD.MOV.U32 R9, RZ, RZ, 0x3dcccccd ;  /* 0x3dcccccdff097424 */ /* 0x000fe200078e00ff */
[----:B------:R-:W-:Y:S01]  /*02d0*/  BSSY.RECONVERGENT B0, `(.L_x_2) ;  /* 0x000000d000007945 */ /* 0x000fe20003800200 */
[----:B------:R-:W-:Y:S01]  /*02e0*/  FADD R7, R7, R10 ;  /* 0x0000000a07077221 */ /* 0x000fe20000000000 */
[----:B--2---:R-:W-:Y:S01]  /*02f0*/  FADD R3, R0, R3 ;  /* 0x0000000300037221 */ /* 0x004fe20000000000 */
[----:B------:R-:W-:-:S03]  /*0300*/  FFMA R0, R9, -R6, 1 ;  /* 0x3f80000009007423 */ /* 0x000fc60000000806 */
[----:B------:R-:W-:Y:S01]  /*0310*/  FADD R3, -R8, R3 ;  /* 0x0000000308037221 */ /* 0x000fe20000000100 */
[----:B------:R-:W-:-:S03]  /*0320*/  FFMA R0, R0, R9, 0.10000000149011611938 ;  /* 0x3dcccccd00007423 */ /* 0x000fc60000000009 */
[----:B------:R-:W0:Y:S01]  /*0330*/  FCHK P0, R3, 10 ;  /* 0x4120000003007902 */ /* 0x000e220000000000 */
[----:B------:R-:W-:-:S04]  /*0340*/  FFMA R8, R0, R3, RZ ;  /* 0x0000000300087223 */ /* 0x000fc800000000ff */
[----:B------:R-:W-:-:S04]  /*0350*/  FFMA R9, R8, -10, R3 ;  /* 0xc120000008097823 */ /* 0x000fc80000000003 */
[----:B------:R-:W-:Y:S01]  /*0360*/  FFMA R0, R0, R9, R8 ;  /* 0x0000000900007223 */ /* 0x000fe20000000008 */
[----:B0-----:R-:W-:Y:S06]  /*0370*/  @!P0 BRA `(.L_x_3) ;  /* 0x0000000000088947 */ /* 0x001fec0003800000 */
[----:B------:R-:W-:-:S07]  /*0380*/  MOV R10, 0x3a0 ;  /* 0x000003a0000a7802 */ /* 0x000fce0000000f00 */
[----:B------:R-:W-:Y:S05]  /*0390*/  CALL.REL.NOINC `($__internal_0_$__cuda_sm3x_div_rn_noftz_f32_slowpath) ;  /* 0x0000000000187944 */ /* 0x000fea0003c00000 */
.L_x_3:
[----:B------:R-:W-:Y:S05]  /*03a0*/  BSYNC.RECONVERGENT B0 ;  /* 0x0000000000007941 */ /* 0x000fea0003800200 */
.L_x_2:
[----:B------:R-:W0:Y:S01]  /*03b0*/  LDC.64 R4, c[0x0][0x388] ;  /* 0x0000e200ff047b82 */ /* 0x000e220000000a00 */
[----:B------:R-:W-:Y:S01]  /*03c0*/  FADD R7, R7, R0 ;  /* 0x0000000007077221 */ /* 0x000fe20000000000 */
[----:B0-----:R-:W-:-:S05]  /*03d0*/  IMAD.WIDE R2, R2, 0x4, R4 ;  /* 0x0000000402027825 */ /* 0x001fca00078e0204 */
[----:B------:R-:W-:Y:S01]  /*03e0*/  STG.E desc[UR4][R2.64], R7 ;  /* 0x0000000702007986 */ /* 0x000fe2000c101904 */
[----:B------:R-:W-:Y:S05]  /*03f0*/  EXIT ;  /* 0x000000000000794d */ /* 0x000fea0003800000 */
        .weak           $__internal_0_$__cuda_sm3x_div_rn_noftz_f32_slowpath
        .type           $__internal_0_$__cuda_sm3x_div_rn_noftz_f32_slowpath,@function
        .size           $__internal_0_$__cuda_sm3x_div_rn_noftz_f32_slowpath,(.L_x_16 - $__internal_0_$__cuda_sm3x_div_rn_noftz_f32_slowpath)
$__internal_0_$__cuda_sm3x_div_rn_noftz_f32_slowpath:
[----:B------:R-:W-:Y:S01]  /*0400*/  SHF.R.U32.HI R11, RZ, 0x17, R6 ;  /* 0x00000017ff0b7819 */ /* 0x000fe20000011606 */
[----:B------:R-:W-:Y:S01]  /*0410*/  BSSY.RECONVERGENT B1, `(.L_x_4) ;  /* 0x0000064000017945 */ /* 0x000fe20003800200 */
[----:B------:R-:W-:Y:S01]  /*0420*/  SHF.R.U32.HI R0, RZ, 0x17, R3 ;  /* 0x00000017ff007819 */ /* 0x000fe20000011603 */
[----:B------:R-:W-:Y:S01]  /*0430*/  HFMA2 R12, -RZ, RZ, 2.5625, 0 ;  /* 0x41200000ff0c7431 */ /* 0x000fe200000001ff */
[----:B------:R-:W-:Y:S02]  /*0440*/  LOP3.LUT R11, R11, 0xff, RZ, 0xc0, !PT ;  /* 0x000000ff0b0b7812 */ /* 0x000fe400078ec0ff */
[----:B------:R-:W-:-:S03]  /*0450*/  LOP3.LUT R16, R0, 0xff, RZ, 0xc0, !PT ;  /* 0x000000ff00107812 */ /* 0x000fc600078ec0ff */
[----:B------:R-:W-:Y:S02]  /*0460*/  VIADD R13, R11, 0xffffffff ;  /* 0xffffffff0b0d7836 */ /* 0x000fe40000000000 */
[----:B------:R-:W-:-:S03]  /*0470*/  VIADD R14, R16, 0xffffffff ;  /* 0xffffffff100e7836 */ /* 0x000fc60000000000 */
[----:B------:R-:W-:-:S04]  /*0480*/  ISETP.GT.U32.AND P0, PT, R13, 0xfd, PT ;  /* 0x000000fd0d00780c */ /* 0x000fc80003f04070 */
[----:B------:R-:W-:-:S13]  /*0490*/  ISETP.GT.U32.OR P0, PT, R14, 0xfd, P0 ;  /* 0x000000fd0e00780c */ /* 0x000fda0000704470 */
[----:B------:R-:W-:Y:S01]  /*04a0*/  @!P0 IMAD.MOV.U32 R9, RZ, RZ, RZ ;  /* 0x000000ffff098224 */ /* 0x000fe200078e00ff */
[----:B------:R-:W-:Y:S06]  /*04b0*/  @!P0 BRA `(.L_x_5) ;  /* 0x0000000000608947 */ /* 0x000fec0003800000 */
[----:B------:R-:W-:Y:S01]  /*04c0*/  IMAD.MOV.U32 R0, RZ, RZ, 0x41200000 ;  /* 0x41200000ff007424 */ /* 0x000fe200078e00ff */
[----:B------:R-:W-:-:S04]  /*04d0*/  FSETP.GTU.FTZ.AND P0, PT, |R3|, +INF , PT ;  /* 0x7f8000000300780b */ /* 0x000fc80003f1c200 */
[----:B------:R-:W-:-:S04]  /*04e0*/  FSETP.GTU.FTZ.AND P1, PT, |R0|, +INF , PT ;  /* 0x7f8000000000780b */ /* 0x000fc80003f3c200 */
[----:B------:R-:W-:-:S13]  /*04f0*/  PLOP3.LUT P0, PT, P0, P1, PT, 0xf8, 0x8f ;  /* 0x00000000008f781c */ /* 0x000fda0000703f70 */
[----:B------:R-:W-:Y:S05]  /*0500*/  @P0 BRA `(.L_x_6) ;  /* 0x00000004004c0947 */ /* 0x000fea0003800000 */
[----:B------:R-:W-:-:S13]  /*0510*/  LOP3.LUT P0, RZ, R12, 0x7fffffff, R3, 0xc8, !PT ;  /* 0x7fffffff0cff7812 */ /* 0x000fda000780c803 */
[----:B------:R-:W-:Y:S05]  /*0520*/  @!P0 BRA `(.L_x_7) ;  /* 0x00000004003c8947 */ /* 0x000fea0003800000 */
[C---:B------:R-:W-:Y:S02]  /*0530*/  FSETP.NEU.FTZ.AND P2, PT, |R3|.reuse, +INF , PT ;  /* 0x7f8000000300780b */ /* 0x040fe40003f5d200 */
[----:B------:R-:W-:Y:S02]  /*0540*/  FSETP.NEU.FTZ.AND P1, PT, |R0|, +INF , PT ;  /* 0x7f8000000000780b */ /* 0x000fe40003f3d200 */
[----:B------:R-:W-:-:S11]  /*0550*/  FSETP.NEU.FTZ.AND P0, PT, |R3|, +INF , PT ;  /* 0x7f8000000300780b */ /* 0x000fd60003f1d200 */
[----:B------:R-:W-:Y:S05]  /*0560*/  @!P1 BRA !P2, `(.L_x_7) ;  /* 0x00000004002c9947 */ /* 0x000fea0005000000 */
[----:B------:R-:W-:-:S04]  /*0570*/  LOP3.LUT P2, RZ, R3, 0x7fffffff, RZ, 0xc0, !PT ;  /* 0x7fffffff03ff7812 */ /* 0x000fc8000784c0ff */
[----:B------:R-:W-:-:S13]  /*0580*/  PLOP3.LUT P1, PT, P1, P2, PT, 0x2f, 0xf2 ;  /* 0x0000000000f2781c */ /* 0x000fda0000f24577 */
[----:B------:R-:W-:Y:S05]  /*0590*/  @P1 BRA `(.L_x_8) ;  /* 0x0000000400181947 */ /* 0x000fea0003800000 */
[----:B------:R-:W-:-:S04]  /*05a0*/  LOP3.LUT P1, RZ, R12, 0x7fffffff, RZ, 0xc0, !PT ;  /* 0x7fffffff0cff7812 */ /* 0x000fc8000782c0ff */
[----:B------:R-:W-:-:S13]  /*05b0*/  PLOP3.LUT P0, PT, P0, P1, PT, 0x2f, 0xf2 ;  /* 0x0000000000f2781c */ /* 0x000fda0000702577 */
[----:B------:R-:W-:Y:S05]  /*05c0*/  @P0 BRA `(.L_x_9) ;  /* 0x0000000400000947 */ /* 0x000fea0003800000 */
[----:B------:R-:W-:Y:S02]  /*05d0*/  ISETP.GE.AND P0, PT, R14, RZ, PT ;  /* 0x000000ff0e00720c */ /* 0x000fe40003f06270 */
[----:B------:R-:W-:-:S11]  /*05e0*/  ISETP.GE.AND P1, PT, R13, RZ, PT ;  /* 0x000000ff0d00720c */ /* 0x000fd60003f26270 */
[----:B------:R-:W-:Y:S01]  /*05f0*/  @P0 IMAD.MOV.U32 R9, RZ, RZ, RZ ;  /* 0x000000ffff090224 */ /* 0x000fe200078e00ff */
[----:B------:R-:W-:Y:S01]  /*0600*/  @!P0 MOV R9, 0xffffffc0 ;  /* 0xffffffc000098802 */ /* 0x000fe20000000f00 */
[----:B------:R-:W-:Y:S01]  /*0610*/  @!P0 FFMA R3, R3, 1.84467440737095516160e+19, RZ ;  /* 0x5f80000003038823 */ /* 0x000fe200000000ff */
[----:B------:R-:W-:-:S03]  /*0620*/  @!P1 FFMA R12, R0, 1.84467440737095516160e+19, RZ ;  /* 0x5f800000000c9823 */ /* 0x000fc600000000ff */
[----:B------:R-:W-:-:S07]  /*0630*/  @!P1 VIADD R9, R9, 0x40 ;  /* 0x0000004009099836 */ /* 0x000fce0000000000 */
.L_x_5:
[----:B------:R-:W-:Y:S01]  /*0640*/  LEA R13, R11, 0xc0800000, 0x17 ;  /* 0xc08000000b0d7811 */ /* 0x000fe200078eb8ff */
[----:B------:R-:W-:Y:S04]  /*0650*/  BSSY.RECONVERGENT B2, `(.L_x_10) ;  /* 0x0000036000027945 */ /* 0x000fe80003800200 */
[----:B------:R-:W-:Y:S02]  /*0660*/  IMAD.IADD R13, R12, 0x1, -R13 ;  /* 0x000000010c0d7824 */ /* 0x000fe400078e0a0d */
[----:B------:R-:W-:Y:S02]  /*0670*/  VIADD R12, R16, 0xffffff81 ;  /* 0xffffff81100c7836 */ /* 0x000fe40000000000 */
[----:B------:R-:W0:Y:S01]  /*0680*/  MUFU.RCP R14, R13 ;  /* 0x0000000d000e7308 */ /* 0x000e220000001000 */
[----:B------:R-:W-:Y:S01]  /*0690*/  FADD.FTZ R15, -R13, -RZ ;  /* 0x800000ff0d0f7221 */ /* 0x000fe20000010100 */
[C---:B------:R-:W-:Y:S01]  /*06a0*/  IMAD R0, R12.reuse, -0x800000, R3 ;  /* 0xff8000000c007824 */ /* 0x040fe200078e0203 */
[----:B------:R-:W-:-:S04]  /*06b0*/  IADD3 R12, PT, PT, R12, 0x7f, -R11 ;  /* 0x0000007f0c0c7810 */ /* 0x000fc80007ffe80b */
[----:B------:R-:W-:Y:S01]  /*06c0*/  IADD3 R12, PT, PT, R12, R9, RZ ;  /* 0x000000090c0c7210 */ /* 0x000fe20007ffe0ff */
[----:B0-----:R-:W-:-:S04]  /*06d0*/  FFMA R17, R14, R15, 1 ;  /* 0x3f8000000e117423 */ /* 0x001fc8000000000f */
[----:B------:R-:W-:-:S04]  /*06e0*/  FFMA R16, R14, R17, R14 ;  /* 0x000000110e107223 */ /* 0x000fc8000000000e */
[----:B------:R-:W-:-:S04]  /*06f0*/  FFMA R3, R0, R16, RZ ;  /* 0x0000001000037223 */ /* 0x000fc800000000ff */
[----:B------:R-:W-:-:S04]  /*0700*/  FFMA R14, R15, R3, R0 ;  /* 0x000000030f0e7223 */ /* 0x000fc80000000000 */
[----:B------:R-:W-:-:S04]  /*0710*/  FFMA R17, R16, R14, R3 ;  /* 0x0000000e10117223 */ /* 0x000fc80000000003 */
[----:B------:R-:W-:-:S04]  /*0720*/  FFMA R14, R15, R17, R0 ;  /* 0x000000110f0e7223 */ /* 0x000fc80000000000 */
[----:B------:R-:W-:-:S05]  /*0730*/  FFMA R0, R16, R14, R17 ;  /* 0x0000000e10007223 */ /* 0x000fca0000000011 */
[----:B------:R-:W-:-:S04]  /*0740*/  SHF.R.U32.HI R3, RZ, 0x17, R0 ;  /* 0x00000017ff037819 */ /* 0x000fc80000011600 */
[----:B------:R-:W-:-:S05]  /*0750*/  LOP3.LUT R3, R3, 0xff, RZ, 0xc0, !PT ;  /* 0x000000ff03037812 */ /* 0x000fca00078ec0ff */
[----:B------:R-:W-:-:S04]  /*0760*/  IMAD.IADD R11, R3, 0x1, R12 ;  /* 0x00000001030b7824 */ /* 0x000fc800078e020c */
[----:B------:R-:W-:-:S05]  /*0770*/  VIADD R3, R11, 0xffffffff ;  /* 0xffffffff0b037836 */ /* 0x000fca0000000000 */
[----:B------:R-:W-:-:S13]  /*0780*/  ISETP.GE.U32.AND P0, PT, R3, 0xfe, PT ;  /* 0x000000fe0300780c */ /* 0x000fda0003f06070 */
[----:B------:R-:W-:Y:S05]  /*0790*/  @!P0 BRA `(.L_x_11) ;  /* 0x0000000000808947 */ /* 0x000fea0003800000 */
[----:B------:R-:W-:-:S13]  /*07a0*/  ISETP.GT.AND P0, PT, R11, 0xfe, PT ;  /* 0x000000fe0b00780c */ /* 0x000fda0003f04270 */
[----:B------:R-:W-:Y:S05]  /*07b0*/  @P0 BRA `(.L_x_12) ;  /* 0x00000000006c0947 */ /* 0x000fea0003800000 */
[----:B------:R-:W-:-:S13]  /*07c0*/  ISETP.GE.AND P0, PT, R11, 0x1, PT ;  /* 0x000000010b00780c */ /* 0x000fda0003f06270 */
[----:B------:R-:W-:Y:S05]  /*07d0*/  @P0 BRA `(.L_x_13) ;  /* 0x0000000000740947 */ /* 0x000fea0003800000 */
[----:B------:R-:W-:Y:S02]  /*07e0*/  ISETP.GE.AND P0, PT, R11, -0x18, PT ;  /* 0xffffffe80b00780c */ /* 0x000fe40003f06270 */
[----:B------:R-:W-:-:S11]  /*07f0*/  LOP3.LUT R0, R0, 0x80000000, RZ, 0xc0, !PT ;  /* 0x8000000000007812 */ /* 0x000fd600078ec0ff */
[----:B------:R-:W-:Y:S05]  /*0800*/  @!P0 BRA `(.L_x_13) ;  /* 0x0000000000688947 */ /* 0x000fea0003800000 */
[CCC-:B------:R-:W-:Y:S01]  /*0810*/  FFMA.RZ R3, R16.reuse, R14.reuse, R17.reuse ;  /* 0x0000000e10037223 */ /* 0x1c0fe2000000c011 */
[CCC-:B------:R-:W-:Y:S01]  /*0820*/  FFMA.RM R12, R16.reuse, R14.reuse, R17.reuse ;  /* 0x0000000e100c7223 */ /* 0x1c0fe20000004011 */
[C---:B------:R-:W-:Y:S02]  /*0830*/  ISETP.NE.AND P2, PT, R11.reuse, RZ, PT ;  /* 0x000000ff0b00720c */ /* 0x040fe40003f45270 */
[----:B------:R-:W-:Y:S02]  /*0840*/  ISETP.NE.AND P1, PT, R11, RZ, PT ;  /* 0x000000ff0b00720c */ /* 0x000fe40003f25270 */
[----:B------:R-:W-:Y:S01]  /*0850*/  LOP3.LUT R9, R3, 0x7fffff, RZ, 0xc0, !PT ;  /* 0x007fffff03097812 */ /* 0x000fe200078ec0ff */
[----:B------:R-:W-:Y:S01]  /*0860*/  FFMA.RP R3, R16, R14, R17 ;  /* 0x0000000e10037223 */ /* 0x000fe20000008011 */
[----:B------:R-:W-:Y:S01]  /*0870*/  IADD3 R14, PT, PT, R11, 0x20, RZ ;  /* 0x000000200b0e7810 */ /* 0x000fe20007ffe0ff */
[----:B------:R-:W-:Y:S01]  /*0880*/  IMAD.MOV R11, RZ, RZ, -R11 ;  /* 0x000000ffff0b7224 */ /* 0x000fe200078e0a0b */
[----:B------:R-:W-:-:S02]  /*0890*/  LOP3.LUT R9, R9, 0x800000, RZ, 0xfc, !PT ;  /* 0x0080000009097812 */ /* 0x000fc400078efcff */
[----:B------:R-:W-:Y:S02]  /*08a0*/  FSETP.NEU.FTZ.AND P0, PT, R3, R12, PT ;  /* 0x0000000c0300720b */ /* 0x000fe40003f1d000 */
[----:B------:R-:W-:Y:S02]  /*08b0*/  SHF.L.U32 R14, R9, R14, RZ ;  /* 0x0000000e090e7219 */ /* 0x000fe400000006ff */
[----:B------:R-:W-:Y:S02]  /*08c0*/  SEL R12, R11, RZ, P2 ;  /* 0x000000ff0b0c7207 */ /* 0x000fe40001000000 */
[----:B------:R-:W-:Y:S02]  /*08d0*/  ISETP.NE.AND P1, PT, R14, RZ, P1 ;  /* 0x000000ff0e00720c */ /* 0x000fe40000f25270 */
[----:B------:R-:W-:Y:S02]  /*08e0*/  SHF.R.U32.HI R12, RZ, R12, R9 ;  /* 0x0000000cff0c7219 */ /* 0x000fe40000011609 */
[----:B------:R-:W-:-:S02]  /*08f0*/  PLOP3.LUT P0, PT, P0, P1, PT, 0xf8, 0x8f ;  /* 0x00000000008f781c */ /* 0x000fc40000703f70 */
[----:B------:R-:W-:Y:S02]  /*0900*/  SHF.R.U32.HI R14, RZ, 0x1, R12 ;  /* 0x00000001ff0e7819 */ /* 0x000fe4000001160c */
[----:B------:R-:W-:-:S04]  /*0910*/  SEL R3, RZ, 0x1, !P0 ;  /* 0x00000001ff037807 */ /* 0x000fc80004000000 */
[----:B------:R-:W-:-:S04]  /*0920*/  LOP3.LUT R3, R3, 0x1, R14, 0xf8, !PT ;  /* 0x0000000103037812 */ /* 0x000fc800078ef80e */
[----:B------:R-:W-:-:S05]  /*0930*/  LOP3.LUT R3, R3, R12, RZ, 0xc0, !PT ;  /* 0x0000000c03037212 */ /* 0x000fca00078ec0ff */
[----:B------:R-:W-:-:S05]  /*0940*/  IMAD.IADD R3, R14, 0x1, R3 ;  /* 0x000000010e037824 */ /* 0x000fca00078e0203 */
[----:B------:R-:W-:Y:S01]  /*0950*/  LOP3.LUT R0, R3, R0, RZ, 0xfc, !PT ;  /* 0x0000000003007212 */ /* 0x000fe200078efcff */
[----:B------:R-:W-:Y:S06]  /*0960*/  BRA `(.L_x_13) ;  /* 0x0000000000107947 */ /* 0x000fec0003800000 */
.L_x_12:
[----:B------:R-:W-:-:S04]  /*0970*/  LOP3.LUT R0, R0, 0x80000000, RZ, 0xc0, !PT ;  /* 0x8000000000007812 */ /* 0x000fc800078ec0ff */
[----:B------:R-:W-:Y:S01]  /*0980*/  LOP3.LUT R0, R0, 0x7f800000, RZ, 0xfc, !PT ;  /* 0x7f80000000007812 */ /* 0x000fe200078efcff */
[----:B------:R-:W-:Y:S06]  /*0990*/  BRA `(.L_x_13) ;  /* 0x0000000000047947 */ /* 0x000fec0003800000 */
.L_x_11:
[----:B------:R-:W-:-:S07]  /*09a0*/  LEA R0, R12, R0, 0x17 ;  /* 0x000000000c007211 */ /* 0x000fce00078eb8ff */
.L_x_13:
[----:B------:R-:W-:Y:S05]  /*09b0*/  BSYNC.RECONVERGENT B2 ;  /* 0x0000000000027941 */ /* 0x000fea0003800200 */
.L_x_10:
[----:B------:R-:W-:Y:S05]  /*09c0*/  BRA `(.L_x_14) ;  /* 0x0000000000207947 */ /* 0x000fea0003800000 */
.L_x_9:
[----:B------:R-:W-:-:S04]  /*09d0*/  LOP3.LUT R0, R12, 0x80000000, R3, 0x48, !PT ;  /* 0x800000000c007812 */ /* 0x000fc800078e4803 */
[----:B------:R-:W-:Y:S01]  /*09e0*/  LOP3.LUT R0, R0, 0x7f800000, RZ, 0xfc, !PT ;  /* 0x7f80000000007812 */ /* 0x000fe200078efcff */
[----:B------:R-:W-:Y:S06]  /*09f0*/  BRA `(.L_x_14) ;  /* 0x0000000000147947 */ /* 0x000fec0003800000 */
.L_x_8:
[----:B------:R-:W-:Y:S01]  /*0a00*/  LOP3.LUT R0, R12, 0x80000000, R3, 0x48, !PT ;  /* 0x800000000c007812 */ /* 0x000fe200078e4803 */
[----:B------:R-:W-:Y:S06]  /*0a10*/  BRA `(.L_x_14) ;  /* 0x00000000000c7947 */ /* 0x000fec0003800000 */
.L_x_7:
[----:B------:R-:W0:Y:S01]  /*0a20*/  MUFU.RSQ R0, -QNAN ;  /* 0xffc0000000007908 */ /* 0x000e220000001400 */
[----:B------:R-:W-:Y:S05]  /*0a30*/  BRA `(.L_x_14) ;  /* 0x0000000000047947 */ /* 0x000fea0003800000 */
.L_x_6:
[----:B------:R-:W-:-:S07]  /*0a40*/  FADD.FTZ R0, R3, R0 ;  /* 0x0000000003007221 */ /* 0x000fce0000010000 */
.L_x_14:
[----:B------:R-:W-:Y:S05]  /*0a50*/  BSYNC.RECONVERGENT B1 ;  /* 0x0000000000017941 */ /* 0x000fea0003800200 */
.L_x_4:
[----:B------:R-:W-:-:S04]  /*0a60*/  IMAD.MOV.U32 R11, RZ, RZ, 0x0 ;  /* 0x00000000ff0b7424 */ /* 0x000fc800078e00ff */
[----:B0-----:R-:W-:Y:S05]  /*0a70*/  RET.REL.NODEC R10 `(_Z6updatePfS_ii) ;  /* 0xfffffff40a607950 */ /* 0x001fea0003c3ffff */
.L_x_15:
[----:B------:R-:W-:-:S00]  /*0a80*/  BRA `(.L_x_15) ;  /* 0xfffffffc00fc7947 */ /* 0x000fc0000383ffff */
[----:B------:R-:W-:-:S00]  /*0a90*/  NOP ;  /* 0x0000000000007918 */ /* 0x000fc00000000000 */
        /* <DEDUP_REMOVED lines=14> */
.L_x_16:


//--------------------- .nv.shared.reserved.0     --------------------------
	.section	.nv.shared.reserved.0,"aw",@nobits
	.weak		__nv_reservedSMEM_offset_0_alias
	.size		__nv_reservedSMEM_offset_0_alias, 0, 64
	.other		__nv_reservedSMEM_offset_0_alias,@"STO_CUDA_RESERVED_SHARED STV_DEFAULT"
__nv_reservedSMEM_offset_0_alias:
	.zero		0
	.zero		64


//--------------------- .nv.constant0._Z6updatePfS_ii --------------------------
	.section	.nv.constant0._Z6updatePfS_ii,"a",@progbits
	.sectionflags	@""
	.align	4
.nv.constant0._Z6updatePfS_ii:
	.zero		920


//--------------------- SYMBOLS --------------------------

	.type		.nv.reservedSmem.offset0,@object
	.size		.nv.reservedSmem.offset0,0x4
